	.headerflags	@"EF_CUDA_TEXMODE_UNIFIED EF_CUDA_64BIT_ADDRESS EF_CUDA_ACCELERATORS EF_CUDA_SM90 EF_CUDA_VIRTUAL_SM(EF_CUDA_SM90)"
	.elftype	@"ET_EXEC"


//--------------------- .nv.info                  --------------------------
	.section	.nv.info,"",@"SHT_CUDA_INFO"
	.align	4


	//----- nvinfo : EIATTR_REGCOUNT
	.align		4
        /*0000*/ 	.byte	0x04, 0x2f
        /*0002*/ 	.short	(.L_1 - .L_0)
	.align		4
.L_0:
        /*0004*/ 	.word	index@(triton_poi_fused_add_30)
        /*0008*/ 	.word	0x00000020


	//----- nvinfo : EIATTR_MIN_STACK_SIZE
	.align		4
.L_1:
        /*000c*/ 	.byte	0x04, 0x12
        /*000e*/ 	.short	(.L_3 - .L_2)
	.align		4
.L_2:
        /*0010*/ 	.word	index@(triton_poi_fused_add_30)
        /*0014*/ 	.word	0x00000000


	//----- nvinfo : EIATTR_FRAME_SIZE
	.align		4
.L_3:
        /*0018*/ 	.byte	0x04, 0x11
        /*001a*/ 	.short	(.L_5 - .L_4)
	.align		4
.L_4:
        /*001c*/ 	.word	index@(triton_poi_fused_add_30)
        /*0020*/ 	.word	0x00000000


	//----- nvinfo : EIATTR_MIN_STACK_SIZE
	.align		4
.L_5:
        /*0024*/ 	.byte	0x04, 0x12
        /*0026*/ 	.short	(.L_7 - .L_6)
	.align		4
.L_6:
        /*0028*/ 	.word	index@(triton_poi_fused_add_30)
        /*002c*/ 	.word	0x00000000
.L_7:


//--------------------- .nv.info.triton_poi_fused_add_30 --------------------------
	.section	.nv.info.triton_poi_fused_add_30,"",@"SHT_CUDA_INFO"
	.sectionflags	@""
	.align	4


	//----- nvinfo : EIATTR_CUDA_API_VERSION
	.align		4
        /*0000*/ 	.byte	0x04, 0x37
        /*0002*/ 	.short	(.L_9 - .L_8)
.L_8:
        /*0004*/ 	.word	0x0000007c


	//----- nvinfo : EIATTR_KPARAM_INFO
	.align		4
.L_9:
        /*0008*/ 	.byte	0x04, 0x17
        /*000a*/ 	.short	(.L_11 - .L_10)
.L_10:
        /*000c*/ 	.word	0x00000000
        /*0010*/ 	.short	0x0005
        /*0012*/ 	.short	0x0024
        /*0014*/ 	.byte	0x00, 0xf0, 0x11, 0x00


	//----- nvinfo : EIATTR_KPARAM_INFO
	.align		4
.L_11:
        /*0018*/ 	.byte	0x04, 0x17
        /*001a*/ 	.short	(.L_13 - .L_12)
.L_12:
        /*001c*/ 	.word	0x00000000
        /*0020*/ 	.short	0x0004
        /*0022*/ 	.short	0x0020
        /*0024*/ 	.byte	0x00, 0xf0, 0x11, 0x00


	//----- nvinfo : EIATTR_KPARAM_INFO
	.align		4
.L_13:
        /*0028*/ 	.byte	0x04, 0x17
        /*002a*/ 	.short	(.L_15 - .L_14)
.L_14:
        /*002c*/ 	.word	0x00000000
        /*0030*/ 	.short	0x0003
        /*0032*/ 	.short	0x0018
        /*0034*/ 	.byte	0x00, 0xf4, 0x21, 0x00


	//----- nvinfo : EIATTR_KPARAM_INFO
	.align		4
.L_15:
        /*0038*/ 	.byte	0x04, 0x17
        /*003a*/ 	.short	(.L_17 - .L_16)
.L_16:
        /*003c*/ 	.word	0x00000000
        /*0040*/ 	.short	0x0002
        /*0042*/ 	.short	0x0010
        /*0044*/ 	.byte	0x00, 0xf4, 0x21, 0x00


	//----- nvinfo : EIATTR_KPARAM_INFO
	.align		4
.L_17:
        /*0048*/ 	.byte	0x04, 0x17
        /*004a*/ 	.short	(.L_19 - .L_18)
.L_18:
        /*004c*/ 	.word	0x00000000
        /*0050*/ 	.short	0x0001
        /*0052*/ 	.short	0x0008
        /*0054*/ 	.byte	0x00, 0xf4, 0x21, 0x00


	//----- nvinfo : EIATTR_KPARAM_INFO
	.align		4
.L_19:
        /*0058*/ 	.byte	0x04, 0x17
        /*005a*/ 	.short	(.L_21 - .L_20)
.L_20:
        /*005c*/ 	.word	0x00000000
        /*0060*/ 	.short	0x0000
        /*0062*/ 	.short	0x0000
        /*0064*/ 	.byte	0x00, 0xf4, 0x21, 0x00


	//----- nvinfo : EIATTR_SPARSE_MMA_MASK
	.align		4
.L_21:
        /*0068*/ 	.byte	0x03, 0x50
        /*006a*/ 	.short	0x0000


	//----- nvinfo : EIATTR_MAXREG_COUNT
	.align		4
        /*006c*/ 	.byte	0x03, 0x1b
        /*006e*/ 	.short	0x00ff


	//----- nvinfo : EIATTR_EXIT_INSTR_OFFSETS
	.align		4
        /*0070*/ 	.byte	0x04, 0x1c
        /*0072*/ 	.short	(.L_23 - .L_22)


	//   ....[0]....
.L_22:
        /*0074*/ 	.word	0x00000950


	//   ....[1]....
        /*0078*/ 	.word	0x000009c0


	//----- nvinfo : EIATTR_REQNTID
	.align		4
.L_23:
        /*007c*/ 	.byte	0x04, 0x10
        /*007e*/ 	.short	(.L_25 - .L_24)
.L_24:
        /*0080*/ 	.word	0x00000080
        /*0084*/ 	.word	0x00000001
        /*0088*/ 	.word	0x00000001


	//----- nvinfo : EIATTR_CBANK_PARAM_SIZE
	.align		4
.L_25:
        /*008c*/ 	.byte	0x03, 0x19
        /*008e*/ 	.short	0x0028


	//----- nvinfo : EIATTR_PARAM_CBANK
	.align		4
        /*0090*/ 	.byte	0x04, 0x0a
        /*0092*/ 	.short	(.L_27 - .L_26)
	.align		4
.L_26:
        /*0094*/ 	.word	index@(.nv.constant0.triton_poi_fused_add_30)
        /*0098*/ 	.short	0x0210
        /*009a*/ 	.short	0x0028


	//----- nvinfo : EIATTR_SW_WAR
	.align		4
.L_27:
        /*009c*/ 	.byte	0x04, 0x36
        /*009e*/ 	.short	(.L_29 - .L_28)
.L_28:
        /*00a0*/ 	.word	0x00000008
.L_29:


//--------------------- .nv.callgraph             --------------------------
	.section	.nv.callgraph,"",@"SHT_CUDA_CALLGRAPH"
	.align	4
	.sectionentsize	8
	.align		4
        /*0000*/ 	.word	0x00000000
	.align		4
        /*0004*/ 	.word	0xffffffff
	.align		4
        /*0008*/ 	.word	0x00000000
	.align		4
        /*000c*/ 	.word	0xfffffffe
	.align		4
        /*0010*/ 	.word	0x00000000
	.align		4
        /*0014*/ 	.word	0xfffffffd
	.align		4
        /*0018*/ 	.word	0x00000000
	.align		4
        /*001c*/ 	.word	0xfffffffc


//--------------------- .text.triton_poi_fused_add_30 --------------------------
	.section	.text.triton_poi_fused_add_30,"ax",@progbits
	.sectionflags	@"SHF_BARRIERS=1"
	.align	128
        .global         triton_poi_fused_add_30
        .type           triton_poi_fused_add_30,@function
        .size           triton_poi_fused_add_30,(.L_x_1 - triton_poi_fused_add_30)
        .other          triton_poi_fused_add_30,@"STO_CUDA_ENTRY STV_DEFAULT"
triton_poi_fused_add_30:
.text.triton_poi_fused_add_30:
[----:B------:R-:W0:Y:S02]  /*0000*/  LDC R1, c[0x0][0x28] ;  /* 0x00000a00ff017b82 */ /* 0x000e240000000800 */
[----:B------:R-:W1:Y:S01]  /*0010*/  S2R R20, SR_TID.X ;  /* 0x0000000000147919 */ /* 0x000e620000002100 */
[----:B------:R-:W2:Y:S01]  /*0020*/  LDC.64 R12, c[0x0][0x210] ;  /* 0x00008400ff0c7b82 */ /* 0x000ea20000000a00 */
[----:B------:R-:W-:Y:S02]  /*0030*/  CS2R R8, SRZ ;  /* 0x0000000000087805 */ /* 0x000fe4000001ff00 */
[----:B------:R-:W-:Y:S01]  /*0040*/  CS2R R10, SRZ ;  /* 0x00000000000a7805 */ /* 0x000fe2000001ff00 */
[----:B------:R-:W3:Y:S01]  /*0050*/  S2R R7, SR_CTAID.X ;  /* 0x0000000000077919 */ /* 0x000ee20000002500 */
[----:B------:R-:W-:Y:S01]  /*0060*/  ULDC.64 UR6, c[0x0][0x208] ;  /* 0x0000820000067ab9 */ /* 0x000fe20000000a00 */
[----:B------:R-:W-:Y:S02]  /*0070*/  CS2R R16, SRZ ;  /* 0x0000000000107805 */ /* 0x000fe4000001ff00 */
[----:B------:R-:W-:Y:S01]  /*0080*/  CS2R R18, SRZ ;  /* 0x0000000000127805 */ /* 0x000fe2000001ff00 */
[----:B------:R-:W4:Y:S01]  /*0090*/  S2R R15, SR_CTAID.Y ;  /* 0x00000000000f7919 */ /* 0x000f220000002600 */
[----:B-1----:R-:W-:-:S02]  /*00a0*/  SHF.R.U32.HI R6, RZ, 0x2, R20 ;  /* 0x00000002ff067819 */ /* 0x002fc40000011614 */
[----:B------:R-:W-:Y:S02]  /*00b0*/  LOP3.LUT R21, R20, 0x40, RZ, 0xc0, !PT ;  /* 0x0000004014157812 */ /* 0x000fe400078ec0ff */
[----:B------:R-:W-:Y:S01]  /*00c0*/  SGXT.U32 R6, R6, 0x4 ;  /* 0x000000040606781a */ /* 0x000fe20000000000 */
[----:B---3--:R-:W-:Y:S01]  /*00d0*/  IMAD.SHL.U32 R7, R7, 0x10, RZ ;  /* 0x0000001007077824 */ /* 0x008fe200078e00ff */
[----:B------:R-:W-:Y:S01]  /*00e0*/  SHF.R.U32.HI R3, RZ, 0x2, R21 ;  /* 0x00000002ff037819 */ /* 0x000fe20000011615 */
[----:B----4-:R-:W-:-:S03]  /*00f0*/  IMAD.SHL.U32 R14, R15, 0x40, RZ ;  /* 0x000000400f0e7824 */ /* 0x010fc600078e00ff */
[----:B------:R-:W-:Y:S01]  /*0100*/  LOP3.LUT R6, R6, R3, RZ, 0xfc, !PT ;  /* 0x0000000306067212 */ /* 0x000fe200078efcff */
[----:B------:R-:W-:-:S03]  /*0110*/  IMAD.SHL.U32 R3, R20, 0x4, RZ ;  /* 0x0000000414037824 */ /* 0x000fc600078e00ff */
[----:B------:R-:W-:Y:S02]  /*0120*/  LOP3.LUT R2, R14, R6, RZ, 0xfc, !PT ;  /* 0x000000060e027212 */ /* 0x000fe400078efcff */
[----:B------:R-:W-:-:S04]  /*0130*/  LOP3.LUT R5, R7, 0xc, R3, 0xf8, !PT ;  /* 0x0000000c07057812 */ /* 0x000fc800078ef803 */
[----:B------:R-:W-:Y:S01]  /*0140*/  ISETP.GE.AND P0, PT, R5, 0x10, PT ;  /* 0x000000100500780c */ /* 0x000fe20003f06270 */
[----:B------:R-:W-:-:S04]  /*0150*/  IMAD R2, R2, 0x10, R5 ;  /* 0x0000001002027824 */ /* 0x000fc800078e0205 */
[C---:B------:R-:W-:Y:S02]  /*0160*/  VIADD R0, R2.reuse, 0x200 ;  /* 0x0000020002007836 */ /* 0x040fe40000000000 */
[----:B--2---:R-:W-:-:S04]  /*0170*/  IMAD.WIDE R4, R2, 0x4, R12 ;  /* 0x0000000402047825 */ /* 0x004fc800078e020c */
[----:B------:R-:W-:Y:S02]  /*0180*/  IMAD.WIDE R12, R0, 0x4, R12 ;  /* 0x00000004000c7825 */ /* 0x000fe400078e020c */
[----:B------:R-:W2:Y:S04]  /*0190*/  @!P0 LDG.E.EL.128 R8, desc[UR6][R4.64] ;  /* 0x0000000604088981 */ /* 0x000ea8000c2e1d00 */
[----:B------:R1:W3:Y:S01]  /*01a0*/  @!P0 LDG.E.EL.128 R16, desc[UR6][R12.64] ;  /* 0x000000060c108981 */ /* 0x0002e2000c2e1d00 */
[----:B------:R-:W4:Y:S01]  /*01b0*/  S2UR UR5, SR_CgaCtaId ;  /* 0x00000000000579c3 */ /* 0x000f220000008800 */
[----:B------:R-:W-:Y:S01]  /*01c0*/  IMAD.SHL.U32 R22, R20, 0x100, RZ ;  /* 0x0000010014167824 */ /* 0x000fe200078e00ff */
[----:B------:R-:W-:Y:S01]  /*01d0*/  SHF.R.U32.HI R24, RZ, 0x4, R20 ;  /* 0x00000004ff187819 */ /* 0x000fe20000011614 */
[----:B------:R-:W-:Y:S01]  /*01e0*/  UMOV UR4, 0x400 ;  /* 0x0000040000047882 */ /* 0x000fe20000000000 */
[----:B------:R-:W-:-:S02]  /*01f0*/  SHF.R.S32.HI R15, RZ, 0x19, R15 ;  /* 0x00000019ff0f7819 */ /* 0x000fc4000001140f */
[----:B------:R-:W-:Y:S02]  /*0200*/  SHF.R.U32.HI R21, RZ, 0x4, R21 ;  /* 0x00000004ff157819 */ /* 0x000fe40000011615 */
[----:B------:R-:W-:Y:S02]  /*0210*/  SGXT.U32 R24, R24, 0x2 ;  /* 0x000000021818781a */ /* 0x000fe40000000000 */
[----:B------:R-:W-:Y:S02]  /*0220*/  LOP3.LUT R23, R22, 0x300, RZ, 0xc0, !PT ;  /* 0x0000030016177812 */ /* 0x000fe400078ec0ff */
[----:B------:R-:W-:Y:S02]  /*0230*/  SGXT R15, R15, 0x1 ;  /* 0x000000010f0f781a */ /* 0x000fe40000000200 */
[----:B------:R-:W-:Y:S02]  /*0240*/  LOP3.LUT R14, R14, 0x3c, R3, 0xf8, !PT ;  /* 0x0000003c0e0e7812 */ /* 0x000fe400078ef803 */
[----:B------:R-:W-:-:S02]  /*0250*/  LOP3.LUT R24, R24, R21, RZ, 0xfc, !PT ;  /* 0x0000001518187212 */ /* 0x000fc400078efcff */
[----:B------:R-:W-:Y:S02]  /*0260*/  LOP3.LUT R26, R6, R23, RZ, 0xfc, !PT ;  /* 0x00000017061a7212 */ /* 0x000fe400078efcff */
[C---:B-1----:R-:W-:Y:S02]  /*0270*/  LOP3.LUT R13, R23.reuse, 0x40, RZ, 0xfc, !PT ;  /* 0x00000040170d7812 */ /* 0x042fe400078efcff */
[C---:B------:R-:W-:Y:S02]  /*0280*/  LOP3.LUT R5, R23.reuse, 0x80, RZ, 0xfc, !PT ;  /* 0x0000008017057812 */ /* 0x040fe400078efcff */
[----:B------:R-:W-:Y:S01]  /*0290*/  LOP3.LUT R21, R23, 0xc0, RZ, 0xfc, !PT ;  /* 0x000000c017157812 */ /* 0x000fe200078efcff */
[----:B----4-:R-:W-:Y:S01]  /*02a0*/  UPRMT UR4, UR5, 0x654, UR4 ;  /* 0x0000065405047896 */ /* 0x010fe20008000004 */
[----:B------:R-:W-:Y:S02]  /*02b0*/  LEA.HI R15, R15, R14, RZ, 0x9 ;  /* 0x0000000e0f0f7211 */ /* 0x000fe400078f48ff */
[----:B------:R-:W-:-:S02]  /*02c0*/  LEA.HI R6, R23, R26, RZ, 0x1c ;  /* 0x0000001a17067211 */ /* 0x000fc400078fe0ff */
[-C--:B------:R-:W-:Y:S01]  /*02d0*/  LEA.HI R13, R13, R26.reuse, RZ, 0x1c ;  /* 0x0000001a0d0d7211 */ /* 0x080fe200078fe0ff */
[----:B------:R-:W1:Y:S01]  /*02e0*/  LDC.64 R22, c[0x0][0x218] ;  /* 0x00008600ff167b82 */ /* 0x000e620000000a00 */
[-C--:B------:R-:W-:Y:S02]  /*02f0*/  LEA.HI R12, R5, R26.reuse, RZ, 0x1c ;  /* 0x0000001a050c7211 */ /* 0x080fe400078fe0ff */
[----:B------:R-:W-:Y:S02]  /*0300*/  LEA.HI R26, R21, R26, RZ, 0x1c ;  /* 0x0000001a151a7211 */ /* 0x000fe400078fe0ff */
[----:B------:R-:W-:Y:S02]  /*0310*/  LOP3.LUT R15, R15, 0xfffffe00, RZ, 0xc0, !PT ;  /* 0xfffffe000f0f7812 */ /* 0x000fe400078ec0ff */
[----:B------:R-:W-:Y:S01]  /*0320*/  LOP3.LUT R21, R7, 0x8, R24, 0xfe, !PT ;  /* 0x0000000807157812 */ /* 0x000fe200078efe18 */
[----:B------:R-:W4:Y:S01]  /*0330*/  LDC.64 R4, c[0x0][0x220] ;  /* 0x00008800ff047b82 */ /* 0x000f220000000a00 */
[----:B------:R-:W-:Y:S01]  /*0340*/  LOP3.LUT R29, R7, R24, RZ, 0xfc, !PT ;  /* 0x00000018071d7212 */ /* 0x000fe200078efcff */
[----:B------:R-:W-:Y:S01]  /*0350*/  IMAD.IADD R7, R14, 0x1, -R15 ;  /* 0x000000010e077824 */ /* 0x000fe200078e0a0f */
[C---:B------:R-:W-:Y:S01]  /*0360*/  ISETP.GE.AND P2, PT, R21.reuse, 0x10, PT ;  /* 0x000000101500780c */ /* 0x040fe20003f46270 */
[--C-:B------:R-:W-:Y:S01]  /*0370*/  IMAD R15, R21, 0x800, R14.reuse ;  /* 0x00000800150f7824 */ /* 0x100fe200078e020e */
[C---:B------:R-:W-:Y:S01]  /*0380*/  ISETP.GE.AND P1, PT, R29.reuse, 0x10, PT ;  /* 0x000000101d00780c */ /* 0x040fe20003f26270 */
[----:B------:R-:W-:Y:S01]  /*0390*/  IMAD R29, R29, 0x800, R14 ;  /* 0x000008001d1d7824 */ /* 0x000fe200078e020e */
[----:B------:R-:W-:-:S02]  /*03a0*/  LEA R21, R6, UR4, 0x2 ;  /* 0x0000000406157c11 */ /* 0x000fc4000f8e10ff */
[----:B------:R-:W-:Y:S02]  /*03b0*/  LEA R14, R13, UR4, 0x2 ;  /* 0x000000040d0e7c11 */ /* 0x000fe4000f8e10ff */
[----:B------:R-:W-:Y:S02]  /*03c0*/  LEA R25, R12, UR4, 0x2 ;  /* 0x000000040c197c11 */ /* 0x000fe4000f8e10ff */
[----:B------:R-:W-:Y:S01]  /*03d0*/  LEA R26, R26, UR4, 0x2 ;  /* 0x000000041a1a7c11 */ /* 0x000fe2000f8e10ff */
[----:B-1----:R-:W-:-:S04]  /*03e0*/  IMAD.WIDE R28, R29, 0x4, R22 ;  /* 0x000000041d1c7825 */ /* 0x002fc800078e0216 */
[----:B------:R-:W-:-:S04]  /*03f0*/  IMAD.WIDE R22, R15, 0x4, R22 ;  /* 0x000000040f167825 */ /* 0x000fc800078e0216 */
[----:B----4-:R-:W-:Y:S01]  /*0400*/  IMAD.WIDE R12, R7, 0x4, R4 ;  /* 0x00000004070c7825 */ /* 0x010fe200078e0204 */
[----:B------:R-:W-:Y:S02]  /*0410*/  CS2R R4, SRZ ;  /* 0x0000000000047805 */ /* 0x000fe4000001ff00 */
[----:B------:R-:W-:Y:S01]  /*0420*/  CS2R R6, SRZ ;  /* 0x0000000000067805 */ /* 0x000fe2000001ff00 */
[----:B--2---:R-:W-:Y:S04]  /*0430*/  STS [R21], R8 ;  /* 0x0000000815007388 */ /* 0x004fe80000000800 */
[----:B------:R1:W-:Y:S04]  /*0440*/  STS [R14+0x100], R9 ;  /* 0x000100090e007388 */ /* 0x0003e80000000800 */
[----:B------:R-:W-:Y:S04]  /*0450*/  STS [R25+0x200], R10 ;  /* 0x0002000a19007388 */ /* 0x000fe80000000800 */
[----:B------:R2:W-:Y:S01]  /*0460*/  STS [R26+0x300], R11 ;  /* 0x0003000b1a007388 */ /* 0x0005e20000000800 */
[----:B-1----:R-:W-:-:S03]  /*0470*/  CS2R R8, SRZ ;  /* 0x0000000000087805 */ /* 0x002fc6000001ff00 */
[----:B---3--:R-:W-:Y:S04]  /*0480*/  STS [R21+0x80], R16 ;  /* 0x0000801015007388 */ /* 0x008fe80000000800 */
[----:B------:R1:W-:Y:S01]  /*0490*/  STS [R14+0x180], R17 ;  /* 0x000180110e007388 */ /* 0x0003e20000000800 */
[----:B--2---:R-:W-:-:S03]  /*04a0*/  CS2R R10, SRZ ;  /* 0x00000000000a7805 */ /* 0x004fc6000001ff00 */
[----:B------:R2:W-:Y:S04]  /*04b0*/  STS [R25+0x280], R18 ;  /* 0x0002801219007388 */ /* 0x0005e80000000800 */
[----:B------:R-:W-:Y:S01]  /*04c0*/  STS [R26+0x380], R19 ;  /* 0x000380131a007388 */ /* 0x000fe20000000800 */
[----:B------:R-:W-:Y:S06]  /*04d0*/  BAR.SYNC.DEFER_BLOCKING 0x0 ;  /* 0x0000000000007b1d */ /* 0x000fec0000010000 */
[----:B------:R3:W4:Y:S04]  /*04e0*/  @!P1 LDG.E.EL.128 R4, desc[UR6][R28.64] ;  /* 0x000000061c049981 */ /* 0x000728000c2e1d00 */
[----:B-1----:R-:W4:Y:S04]  /*04f0*/  LDG.E.EL.128 R12, desc[UR6][R12.64] ;  /* 0x000000060c0c7981 */ /* 0x002f28000c2e1d00 */
[----:B------:R1:W5:Y:S01]  /*0500*/  @!P2 LDG.E.EL.128 R8, desc[UR6][R22.64] ;  /* 0x000000061608a981 */ /* 0x000362000c2e1d00 */
[----:B--2---:R-:W-:-:S02]  /*0510*/  LOP3.LUT R25, R3, 0x1fc, RZ, 0xc0, !PT ;  /* 0x000001fc03197812 */ /* 0x004fc400078ec0ff */
[----:B------:R-:W-:Y:S01]  /*0520*/  SHF.R.U32.HI R20, RZ, 0x2, R20 ;  /* 0x00000002ff147819 */ /* 0x000fe20000011614 */
[----:B---3--:R-:W2:Y:S01]  /*0530*/  S2R R28, SR_TID.X ;  /* 0x00000000001c7919 */ /* 0x008ea20000002100 */
[C---:B------:R-:W-:Y:S02]  /*0540*/  LOP3.LUT R16, R25.reuse, 0x200, RZ, 0xfc, !PT ;  /* 0x0000020019107812 */ /* 0x040fe400078efcff */
[----:B------:R-:W-:Y:S02]  /*0550*/  LOP3.LUT R20, R20, 0x1c, RZ, 0xc0, !PT ;  /* 0x0000001c14147812 */ /* 0x000fe400078ec0ff */
[----:B------:R-:W-:Y:S02]  /*0560*/  SHF.R.U32.HI R16, RZ, 0x4, R16 ;  /* 0x00000004ff107819 */ /* 0x000fe40000011610 */
[----:B------:R-:W-:Y:S01]  /*0570*/  SHF.R.U32.HI R3, RZ, 0x4, R3 ;  /* 0x00000004ff037819 */ /* 0x000fe20000011603 */
[----:B------:R-:W-:Y:S01]  /*0580*/  IMAD.IADD R20, R25, 0x1, R20 ;  /* 0x0000000119147824 */ /* 0x000fe200078e0214 */
[----:B------:R-:W-:-:S04]  /*0590*/  LOP3.LUT R18, R16, 0x3c, RZ, 0xc0, !PT ;  /* 0x0000003c10127812 */ /* 0x000fc800078ec0ff */
[----:B------:R-:W-:Y:S01]  /*05a0*/  LEA R16, R20, UR4, 0x2 ;  /* 0x0000000414107c11 */ /* 0x000fe2000f8e10ff */
[----:B------:R-:W-:-:S05]  /*05b0*/  IMAD.IADD R18, R25, 0x1, R18 ;  /* 0x0000000119127824 */ /* 0x000fca00078e0212 */
[----:B------:R-:W-:Y:S02]  /*05c0*/  LEA R20, R18, UR4, 0x2 ;  /* 0x0000000412147c11 */ /* 0x000fe4000f8e10ff */
[----:B------:R-:W3:Y:S04]  /*05d0*/  LDS.128 R16, [R16] ;  /* 0x0000000010107984 */ /* 0x000ee80000000c00 */
[----:B-1----:R-:W1:Y:S01]  /*05e0*/  LDS.128 R20, [R20+0x800] ;  /* 0x0008000014147984 */ /* 0x002e620000000c00 */
[----:B--2---:R-:W-:Y:S01]  /*05f0*/  IMAD.SHL.U32 R28, R28, 0x40, RZ ;  /* 0x000000401c1c7824 */ /* 0x004fe200078e00ff */
[----:B------:R-:W-:Y:S01]  /*0600*/  BAR.SYNC.DEFER_BLOCKING 0x0 ;  /* 0x0000000000007b1d */ /* 0x000fe20000010000 */
[----:B----4-:R-:W-:Y:S01]  /*0610*/  FADD R27, R12, R4 ;  /* 0x000000040c1b7221 */ /* 0x010fe20000000000 */
[C---:B------:R-:W-:Y:S01]  /*0620*/  FADD R4, R13.reuse, R5 ;  /* 0x000000050d047221 */ /* 0x040fe20000000000 */
[----:B------:R-:W-:Y:S01]  /*0630*/  FADD R5, R14, R6 ;  /* 0x000000060e057221 */ /* 0x000fe20000000000 */
[----:B-----5:R-:W-:Y:S01]  /*0640*/  FADD R29, R12, R8 ;  /* 0x000000080c1d7221 */ /* 0x020fe20000000000 */
[----:B------:R-:W-:Y:S01]  /*0650*/  FADD R8, R13, R9 ;  /* 0x000000090d087221 */ /* 0x000fe20000000000 */
[----:B------:R-:W-:Y:S01]  /*0660*/  LOP3.LUT R13, R28, 0x3c0, RZ, 0xc0, !PT ;  /* 0x000003c01c0d7812 */ /* 0x000fe200078ec0ff */
[----:B------:R-:W-:Y:S01]  /*0670*/  FADD R9, R14, R10 ;  /* 0x0000000a0e097221 */ /* 0x000fe20000000000 */
[----:B---3--:R-:W-:Y:S01]  /*0680*/  FADD R16, R16, R27 ;  /* 0x0000001b10107221 */ /* 0x008fe20000000000 */
[----:B------:R-:W-:Y:S01]  /*0690*/  FADD R4, R17, R4 ;  /* 0x0000000411047221 */ /* 0x000fe20000000000 */
[----:B------:R-:W-:Y:S01]  /*06a0*/  LOP3.LUT R10, R24, R13, RZ, 0xfc, !PT ;  /* 0x0000000d180a7212 */ /* 0x000fe200078efcff */
[----:B------:R-:W-:Y:S01]  /*06b0*/  FADD R24, R15, R7 ;  /* 0x000000070f187221 */ /* 0x000fe20000000000 */
[C---:B------:R-:W-:Y:S01]  /*06c0*/  LOP3.LUT R12, R13.reuse, 0x10, RZ, 0xfc, !PT ;  /* 0x000000100d0c7812 */ /* 0x040fe200078efcff */
[----:B------:R-:W-:Y:S01]  /*06d0*/  FADD R5, R18, R5 ;  /* 0x0000000512057221 */ /* 0x000fe20000000000 */
[----:B------:R-:W-:Y:S01]  /*06e0*/  LOP3.LUT R6, R13, 0x20, RZ, 0xfc, !PT ;  /* 0x000000200d067812 */ /* 0x000fe200078efcff */
[----:B------:R-:W-:Y:S01]  /*06f0*/  FADD R19, R19, R24 ;  /* 0x0000001813137221 */ /* 0x000fe20000000000 */
[C---:B------:R-:W-:Y:S01]  /*0700*/  LOP3.LUT R14, R13.reuse, 0x30, RZ, 0xfc, !PT ;  /* 0x000000300d0e7812 */ /* 0x040fe200078efcff */
[----:B-1----:R-:W-:Y:S01]  /*0710*/  FADD R20, R20, R29 ;  /* 0x0000001d14147221 */ /* 0x002fe20000000000 */
[-C--:B------:R-:W-:Y:S01]  /*0720*/  LEA.HI R13, R13, R10.reuse, RZ, 0x1c ;  /* 0x0000000a0d0d7211 */ /* 0x080fe200078fe0ff */
[----:B------:R-:W-:Y:S01]  /*0730*/  FADD R21, R21, R8 ;  /* 0x0000000815157221 */ /* 0x000fe20000000000 */
[-C--:B------:R-:W-:Y:S01]  /*0740*/  LEA.HI R12, R12, R10.reuse, RZ, 0x1c ;  /* 0x0000000a0c0c7211 */ /* 0x080fe200078fe0ff */
[----:B------:R-:W-:Y:S01]  /*0750*/  FADD R22, R22, R9 ;  /* 0x0000000916167221 */ /* 0x000fe20000000000 */
[----:B------:R-:W-:-:S02]  /*0760*/  LEA.HI R6, R6, R10, RZ, 0x1c ;  /* 0x0000000a06067211 */ /* 0x000fc400078fe0ff */
[----:B------:R-:W-:Y:S01]  /*0770*/  LEA.HI R10, R14, R10, RZ, 0x1c ;  /* 0x0000000a0e0a7211 */ /* 0x000fe200078fe0ff */
[----:B------:R-:W-:Y:S01]  /*0780*/  FADD R14, R15, R11 ;  /* 0x0000000b0f0e7221 */ /* 0x000fe20000000000 */
[----:B------:R-:W-:Y:S02]  /*0790*/  LEA R13, R13, UR4, 0x2 ;  /* 0x000000040d0d7c11 */ /* 0x000fe4000f8e10ff */
[----:B------:R-:W-:Y:S01]  /*07a0*/  LEA R12, R12, UR4, 0x2 ;  /* 0x000000040c0c7c11 */ /* 0x000fe2000f8e10ff */
[----:B------:R-:W-:Y:S01]  /*07b0*/  FADD R14, R23, R14 ;  /* 0x0000000e170e7221 */ /* 0x000fe20000000000 */
[----:B------:R-:W-:Y:S01]  /*07c0*/  LEA R6, R6, UR4, 0x2 ;  /* 0x0000000406067c11 */ /* 0x000fe2000f8e10ff */
[----:B------:R1:W-:Y:S01]  /*07d0*/  STS [R13], R16 ;  /* 0x000000100d007388 */ /* 0x0003e20000000800 */
[----:B------:R-:W-:Y:S02]  /*07e0*/  LEA R7, R10, UR4, 0x2 ;  /* 0x000000040a077c11 */ /* 0x000fe4000f8e10ff */
[----:B------:R-:W-:Y:S01]  /*07f0*/  SGXT.U32 R8, R3, 0x5 ;  /* 0x000000050308781a */ /* 0x000fe20000000000 */
[----:B------:R-:W-:Y:S01]  /*0800*/  STS [R12+0x40], R4 ;  /* 0x000040040c007388 */ /* 0x000fe20000000800 */
[----:B------:R-:W-:-:S03]  /*0810*/  LOP3.LUT R3, R25, 0x200, RZ, 0xfc, !PT ;  /* 0x0000020019037812 */ /* 0x000fc600078efcff */
[----:B------:R2:W-:Y:S01]  /*0820*/  STS [R6+0x80], R5 ;  /* 0x0000800506007388 */ /* 0x0005e20000000800 */
[C---:B------:R-:W-:Y:S01]  /*0830*/  IMAD.IADD R8, R25.reuse, 0x1, R8 ;  /* 0x0000000119087824 */ /* 0x040fe200078e0208 */
[----:B-1----:R-:W-:Y:S02]  /*0840*/  SHF.R.U32.HI R16, RZ, 0x4, R3 ;  /* 0x00000004ff107819 */ /* 0x002fe40000011603 */
[----:B------:R-:W-:Y:S02]  /*0850*/  STS [R7+0xc0], R19 ;  /* 0x0000c01307007388 */ /* 0x000fe40000000800 */
[----:B------:R-:W-:Y:S01]  /*0860*/  LEA R15, R8, UR4, 0x2 ;  /* 0x00000004080f7c11 */ /* 0x000fe2000f8e10ff */
[----:B------:R-:W-:Y:S01]  /*0870*/  IMAD.IADD R25, R25, 0x1, R16 ;  /* 0x0000000119197824 */ /* 0x000fe200078e0210 */
[----:B------:R-:W-:Y:S01]  /*0880*/  STS [R13+0x20], R20 ;  /* 0x000020140d007388 */ /* 0x000fe20000000800 */
[----:B--2---:R-:W1:Y:S03]  /*0890*/  LDC.64 R4, c[0x0][0x228] ;  /* 0x00008a00ff047b82 */ /* 0x004e660000000a00 */
[----:B------:R-:W-:Y:S01]  /*08a0*/  STS [R12+0x60], R21 ;  /* 0x000060150c007388 */ /* 0x000fe20000000800 */
[----:B------:R-:W-:-:S03]  /*08b0*/  LEA R25, R25, UR4, 0x2 ;  /* 0x0000000419197c11 */ /* 0x000fc6000f8e10ff */
[----:B------:R-:W-:Y:S04]  /*08c0*/  STS [R6+0xa0], R22 ;  /* 0x0000a01606007388 */ /* 0x000fe80000000800 */
[----:B------:R-:W-:Y:S01]  /*08d0*/  STS [R7+0xe0], R14 ;  /* 0x0000e00e07007388 */ /* 0x000fe20000000800 */
[----:B------:R-:W-:Y:S01]  /*08e0*/  BAR.SYNC.DEFER_BLOCKING 0x0 ;  /* 0x0000000000007b1d */ /* 0x000fe20000010000 */
[----:B-1----:R-:W-:-:S05]  /*08f0*/  IMAD.WIDE R2, R2, 0x4, R4 ;  /* 0x0000000402027825 */ /* 0x002fca00078e0204 */
[----:B------:R-:W-:Y:S04]  /*0900*/  LDS R8, [R15] ;  /* 0x000000000f087984 */ /* 0x000fe80000000800 */
[----:B------:R-:W-:Y:S04]  /*0910*/  LDS R9, [R15+0x4] ;  /* 0x000004000f097984 */ /* 0x000fe80000000800 */
[----:B------:R-:W-:Y:S04]  /*0920*/  LDS R10, [R15+0x8] ;  /* 0x000008000f0a7984 */ /* 0x000fe80000000800 */
[----:B------:R-:W1:Y:S04]  /*0930*/  LDS R11, [R15+0xc] ;  /* 0x00000c000f0b7984 */ /* 0x000e680000000800 */
[----:B-1----:R1:W-:Y:S01]  /*0940*/  @!P0 STG.E.128 desc[UR6][R2.64], R8 ;  /* 0x0000000802008986 */ /* 0x0023e2000c101d06 */
[----:B------:R-:W-:Y:S05]  /*0950*/  @P0 EXIT ;  /* 0x000000000000094d */ /* 0x000fea0003800000 */
[----:B-1----:R-:W-:Y:S01]  /*0960*/  LDS R8, [R25+0x800] ;  /* 0x0008000019087984 */ /* 0x002fe20000000800 */
[----:B------:R-:W-:-:S03]  /*0970*/  IMAD.WIDE R2, R0, 0x4, R4 ;  /* 0x0000000400027825 */ /* 0x000fc600078e0204 */
[----:B------:R-:W-:Y:S04]  /*0980*/  LDS R9, [R25+0x804] ;  /* 0x0008040019097984 */ /* 0x000fe80000000800 */
[----:B------:R-:W-:Y:S04]  /*0990*/  LDS R10, [R25+0x808] ;  /* 0x00080800190a7984 */ /* 0x000fe80000000800 */
[----:B------:R-:W0:Y:S04]  /*09a0*/  LDS R11, [R25+0x80c] ;  /* 0x00080c00190b7984 */ /* 0x000e280000000800 */
[----:B0-----:R-:W-:Y:S01]  /*09b0*/  STG.E.128 desc[UR6][R2.64], R8 ;  /* 0x0000000802007986 */ /* 0x001fe2000c101d06 */
[----:B------:R-:W-:Y:S05]  /*09c0*/  EXIT ;  /* 0x000000000000794d */ /* 0x000fea0003800000 */
.L_x_0:
[----:B------:R-:W-:-:S00]  /*09d0*/  BRA `(.L_x_0) ;  /* 0xfffffffc00fc7947 */ /* 0x000fc0000383ffff */
[----:B------:R-:W-:-:S00]  /*09e0*/  NOP ;  /* 0x0000000000007918 */ /* 0x000fc00000000000 */
        /* <DEDUP_REMOVED lines=9> */
.L_x_1:


//--------------------- .nv.shared.triton_poi_fused_add_30 --------------------------
	.section	.nv.shared.triton_poi_fused_add_30,"aw",@nobits
	.sectionflags	@""
	.align	16
	.zero		1024


//--------------------- .nv.constant0.triton_poi_fused_add_30 --------------------------
	.section	.nv.constant0.triton_poi_fused_add_30,"a",@progbits
	.sectionflags	@""
	.align	4
.nv.constant0.triton_poi_fused_add_30:
	.zero		568
